	.headerflags	@"EF_CUDA_TEXMODE_UNIFIED EF_CUDA_64BIT_ADDRESS EF_CUDA_ACCELERATORS EF_CUDA_SM90 EF_CUDA_VIRTUAL_SM(EF_CUDA_SM90)"
	.elftype	@"ET_EXEC"


//--------------------- .nv.info                  --------------------------
	.section	.nv.info,"",@"SHT_CUDA_INFO"
	.align	4


	//----- nvinfo : EIATTR_REGCOUNT
	.align		4
        /*0000*/ 	.byte	0x04, 0x2f
        /*0002*/ 	.short	(.L_1 - .L_0)
	.align		4
.L_0:
        /*0004*/ 	.word	index@(triton_poi_fused_cat_28)
        /*0008*/ 	.word	0x00000020


	//----- nvinfo : EIATTR_MIN_STACK_SIZE
	.align		4
.L_1:
        /*000c*/ 	.byte	0x04, 0x12
        /*000e*/ 	.short	(.L_3 - .L_2)
	.align		4
.L_2:
        /*0010*/ 	.word	index@(triton_poi_fused_cat_28)
        /*0014*/ 	.word	0x00000000


	//----- nvinfo : EIATTR_FRAME_SIZE
	.align		4
.L_3:
        /*0018*/ 	.byte	0x04, 0x11
        /*001a*/ 	.short	(.L_5 - .L_4)
	.align		4
.L_4:
        /*001c*/ 	.word	index@(triton_poi_fused_cat_28)
        /*0020*/ 	.word	0x00000000


	//----- nvinfo : EIATTR_MIN_STACK_SIZE
	.align		4
.L_5:
        /*0024*/ 	.byte	0x04, 0x12
        /*0026*/ 	.short	(.L_7 - .L_6)
	.align		4
.L_6:
        /*0028*/ 	.word	index@(triton_poi_fused_cat_28)
        /*002c*/ 	.word	0x00000000
.L_7:


//--------------------- .nv.info.triton_poi_fused_cat_28 --------------------------
	.section	.nv.info.triton_poi_fused_cat_28,"",@"SHT_CUDA_INFO"
	.sectionflags	@""
	.align	4


	//----- nvinfo : EIATTR_CUDA_API_VERSION
	.align		4
        /*0000*/ 	.byte	0x04, 0x37
        /*0002*/ 	.short	(.L_9 - .L_8)
.L_8:
        /*0004*/ 	.word	0x0000007c


	//----- nvinfo : EIATTR_KPARAM_INFO
	.align		4
.L_9:
        /*0008*/ 	.byte	0x04, 0x17
        /*000a*/ 	.short	(.L_11 - .L_10)
.L_10:
        /*000c*/ 	.word	0x00000000
        /*0010*/ 	.short	0x0009
        /*0012*/ 	.short	0x0048
        /*0014*/ 	.byte	0x00, 0xf0, 0x11, 0x00


	//----- nvinfo : EIATTR_KPARAM_INFO
	.align		4
.L_11:
        /*0018*/ 	.byte	0x04, 0x17
        /*001a*/ 	.short	(.L_13 - .L_12)
.L_12:
        /*001c*/ 	.word	0x00000000
        /*0020*/ 	.short	0x0008
        /*0022*/ 	.short	0x0040
        /*0024*/ 	.byte	0x00, 0xf4, 0x21, 0x00


	//----- nvinfo : EIATTR_KPARAM_INFO
	.align		4
.L_13:
        /*0028*/ 	.byte	0x04, 0x17
        /*002a*/ 	.short	(.L_15 - .L_14)
.L_14:
        /*002c*/ 	.word	0x00000000
        /*0030*/ 	.short	0x0007
        /*0032*/ 	.short	0x0038
        /*0034*/ 	.byte	0x00, 0xf4, 0x21, 0x00


	//----- nvinfo : EIATTR_KPARAM_INFO
	.align		4
.L_15:
        /*0038*/ 	.byte	0x04, 0x17
        /*003a*/ 	.short	(.L_17 - .L_16)
.L_16:
        /*003c*/ 	.word	0x00000000
        /*0040*/ 	.short	0x0006
        /*0042*/ 	.short	0x0030
        /*0044*/ 	.byte	0x00, 0xf4, 0x21, 0x00


	//----- nvinfo : EIATTR_KPARAM_INFO
	.align		4
.L_17:
        /*0048*/ 	.byte	0x04, 0x17
        /*004a*/ 	.short	(.L_19 - .L_18)
.L_18:
        /*004c*/ 	.word	0x00000000
        /*0050*/ 	.short	0x0005
        /*0052*/ 	.short	0x0028
        /*0054*/ 	.byte	0x00, 0xf4, 0x21, 0x00


	//----- nvinfo : EIATTR_KPARAM_INFO
	.align		4
.L_19:
        /*0058*/ 	.byte	0x04, 0x17
        /*005a*/ 	.short	(.L_21 - .L_20)
.L_20:
        /*005c*/ 	.word	0x00000000
        /*0060*/ 	.short	0x0004
        /*0062*/ 	.short	0x0020
        /*0064*/ 	.byte	0x00, 0xf4, 0x21, 0x00


	//----- nvinfo : EIATTR_KPARAM_INFO
	.align		4
.L_21:
        /*0068*/ 	.byte	0x04, 0x17
        /*006a*/ 	.short	(.L_23 - .L_22)
.L_22:
        /*006c*/ 	.word	0x00000000
        /*0070*/ 	.short	0x0003
        /*0072*/ 	.short	0x0018
        /*0074*/ 	.byte	0x00, 0xf4, 0x21, 0x00


	//----- nvinfo : EIATTR_KPARAM_INFO
	.align		4
.L_23:
        /*0078*/ 	.byte	0x04, 0x17
        /*007a*/ 	.short	(.L_25 - .L_24)
.L_24:
        /*007c*/ 	.word	0x00000000
        /*0080*/ 	.short	0x0002
        /*0082*/ 	.short	0x0010
        /*0084*/ 	.byte	0x00, 0xf4, 0x21, 0x00


	//----- nvinfo : EIATTR_KPARAM_INFO
	.align		4
.L_25:
        /*0088*/ 	.byte	0x04, 0x17
        /*008a*/ 	.short	(.L_27 - .L_26)
.L_26:
        /*008c*/ 	.word	0x00000000
        /*0090*/ 	.short	0x0001
        /*0092*/ 	.short	0x0008
        /*0094*/ 	.byte	0x00, 0xf4, 0x21, 0x00


	//----- nvinfo : EIATTR_KPARAM_INFO
	.align		4
.L_27:
        /*0098*/ 	.byte	0x04, 0x17
        /*009a*/ 	.short	(.L_29 - .L_28)
.L_28:
        /*009c*/ 	.word	0x00000000
        /*00a0*/ 	.short	0x0000
        /*00a2*/ 	.short	0x0000
        /*00a4*/ 	.byte	0x00, 0xf4, 0x21, 0x00


	//----- nvinfo : EIATTR_SPARSE_MMA_MASK
	.align		4
.L_29:
        /*00a8*/ 	.byte	0x03, 0x50
        /*00aa*/ 	.short	0x0000


	//----- nvinfo : EIATTR_MAXREG_COUNT
	.align		4
        /*00ac*/ 	.byte	0x03, 0x1b
        /*00ae*/ 	.short	0x00ff


	//----- nvinfo : EIATTR_EXIT_INSTR_OFFSETS
	.align		4
        /*00b0*/ 	.byte	0x04, 0x1c
        /*00b2*/ 	.short	(.L_31 - .L_30)


	//   ....[0]....
.L_30:
        /*00b4*/ 	.word	0x00000940


	//----- nvinfo : EIATTR_REQNTID
	.align		4
.L_31:
        /*00b8*/ 	.byte	0x04, 0x10
        /*00ba*/ 	.short	(.L_33 - .L_32)
.L_32:
        /*00bc*/ 	.word	0x00000100
        /*00c0*/ 	.word	0x00000001
        /*00c4*/ 	.word	0x00000001


	//----- nvinfo : EIATTR_CBANK_PARAM_SIZE
	.align		4
.L_33:
        /*00c8*/ 	.byte	0x03, 0x19
        /*00ca*/ 	.short	0x004c


	//----- nvinfo : EIATTR_PARAM_CBANK
	.align		4
        /*00cc*/ 	.byte	0x04, 0x0a
        /*00ce*/ 	.short	(.L_35 - .L_34)
	.align		4
.L_34:
        /*00d0*/ 	.word	index@(.nv.constant0.triton_poi_fused_cat_28)
        /*00d4*/ 	.short	0x0210
        /*00d6*/ 	.short	0x004c


	//----- nvinfo : EIATTR_SW_WAR
	.align		4
.L_35:
        /*00d8*/ 	.byte	0x04, 0x36
        /*00da*/ 	.short	(.L_37 - .L_36)
.L_36:
        /*00dc*/ 	.word	0x00000008
.L_37:


//--------------------- .nv.callgraph             --------------------------
	.section	.nv.callgraph,"",@"SHT_CUDA_CALLGRAPH"
	.align	4
	.sectionentsize	8
	.align		4
        /*0000*/ 	.word	0x00000000
	.align		4
        /*0004*/ 	.word	0xffffffff
	.align		4
        /*0008*/ 	.word	0x00000000
	.align		4
        /*000c*/ 	.word	0xfffffffe
	.align		4
        /*0010*/ 	.word	0x00000000
	.align		4
        /*0014*/ 	.word	0xfffffffd
	.align		4
        /*0018*/ 	.word	0x00000000
	.align		4
        /*001c*/ 	.word	0xfffffffc


//--------------------- .text.triton_poi_fused_cat_28 --------------------------
	.section	.text.triton_poi_fused_cat_28,"ax",@progbits
	.align	128
        .global         triton_poi_fused_cat_28
        .type           triton_poi_fused_cat_28,@function
        .size           triton_poi_fused_cat_28,(.L_x_1 - triton_poi_fused_cat_28)
        .other          triton_poi_fused_cat_28,@"STO_CUDA_ENTRY STV_DEFAULT"
triton_poi_fused_cat_28:
.text.triton_poi_fused_cat_28:
[----:B------:R-:W-:Y:S01]  /*0000*/  LDC R1, c[0x0][0x28] ;  /* 0x00000a00ff017b82 */ /* 0x000fe20000000800 */
[----:B------:R-:W1:Y:S07]  /*0010*/  S2R R0, SR_TID.X ;  /* 0x0000000000007919 */ /* 0x000e6e0000002100 */
[----:B------:R-:W2:Y:S01]  /*0020*/  LDC.64 R6, c[0x0][0x220] ;  /* 0x00008800ff067b82 */ /* 0x000ea20000000a00 */
[----:B------:R-:W-:Y:S01]  /*0030*/  CS2R R12, SRZ ;  /* 0x00000000000c7805 */ /* 0x000fe2000001ff00 */
[----:B------:R-:W-:Y:S01]  /*0040*/  ULDC.64 UR4, c[0x0][0x208] ;  /* 0x0000820000047ab9 */ /* 0x000fe20000000a00 */
[----:B------:R-:W3:Y:S05]  /*0050*/  S2R R23, SR_CTAID.X ;  /* 0x0000000000177919 */ /* 0x000eea0000002500 */
[----:B------:R-:W4:Y:S01]  /*0060*/  LDC.64 R26, c[0x0][0x238] ;  /* 0x00008e00ff1a7b82 */ /* 0x000f220000000a00 */
[----:B------:R-:W-:-:S02]  /*0070*/  CS2R R8, SRZ ;  /* 0x0000000000087805 */ /* 0x000fc4000001ff00 */
[----:B------:R-:W-:Y:S01]  /*0080*/  CS2R R10, SRZ ;  /* 0x00000000000a7805 */ /* 0x000fe2000001ff00 */
[----:B------:R-:W-:Y:S01]  /*0090*/  ULDC.64 UR6, c[0x0][0x230] ;  /* 0x00008c0000067ab9 */ /* 0x000fe20000000a00 */
[----:B-1----:R-:W-:Y:S01]  /*00a0*/  IMAD.SHL.U32 R0, R0, 0x2, RZ ;  /* 0x0000000200007824 */ /* 0x002fe200078e00ff */
[----:B---3--:R-:W-:-:S04]  /*00b0*/  SHF.R.S32.HI R2, RZ, 0x16, R23 ;  /* 0x00000016ff027819 */ /* 0x008fc80000011417 */
[----:B------:R-:W-:Y:S02]  /*00c0*/  LOP3.LUT R0, R0, 0x1fe, RZ, 0xc0, !PT ;  /* 0x000001fe00007812 */ /* 0x000fe400078ec0ff */
[----:B------:R-:W-:-:S03]  /*00d0*/  SGXT R2, R2, 0x1 ;  /* 0x000000010202781a */ /* 0x000fc60000000200 */
[----:B------:R-:W-:-:S05]  /*00e0*/  IMAD R23, R23, 0x200, R0 ;  /* 0x0000020017177824 */ /* 0x000fca00078e0200 */
[-C--:B------:R-:W-:Y:S02]  /*00f0*/  LEA.HI R3, R2, R23.reuse, RZ, 0xc ;  /* 0x0000001702037211 */ /* 0x080fe400078f60ff */
[----:B------:R-:W-:Y:S02]  /*0100*/  SHF.R.S32.HI R0, RZ, 0x1f, R23 ;  /* 0x0000001fff007819 */ /* 0x000fe40000011417 */
[----:B------:R-:W-:Y:S02]  /*0110*/  SHF.R.S32.HI R14, RZ, 0xc, R3 ;  /* 0x0000000cff0e7819 */ /* 0x000fe40000011403 */
[----:B------:R-:W-:-:S03]  /*0120*/  LEA.HI R0, R0, R23, RZ, 0x6 ;  /* 0x0000001700007211 */ /* 0x000fc600078f30ff */
[----:B------:R-:W-:Y:S01]  /*0130*/  IMAD.HI R2, R14, 0x2aaaaaab, RZ ;  /* 0x2aaaaaab0e027827 */ /* 0x000fe200078e02ff */
[----:B------:R-:W-:Y:S02]  /*0140*/  SHF.R.S32.HI R21, RZ, 0x6, R0 ;  /* 0x00000006ff157819 */ /* 0x000fe40000011400 */
[----:B------:R-:W-:Y:S02]  /*0150*/  LOP3.LUT R0, R0, 0xffffffc0, RZ, 0xc0, !PT ;  /* 0xffffffc000007812 */ /* 0x000fe400078ec0ff */
[----:B------:R-:W-:-:S04]  /*0160*/  SHF.R.U32.HI R5, RZ, 0x1f, R2 ;  /* 0x0000001fff057819 */ /* 0x000fc80000011602 */
[----:B------:R-:W-:Y:S02]  /*0170*/  LEA.HI R5, R2, R5, RZ, 0x1c ;  /* 0x0000000502057211 */ /* 0x000fe400078fe0ff */
[----:B------:R-:W-:-:S03]  /*0180*/  LEA.HI R2, R21, R21, RZ, 0x6 ;  /* 0x0000001515027211 */ /* 0x000fc600078f30ff */
[----:B------:R-:W-:Y:S01]  /*0190*/  IMAD R14, R5, -0x60, R14 ;  /* 0xffffffa0050e7824 */ /* 0x000fe200078e020e */
[----:B------:R-:W-:Y:S01]  /*01a0*/  LOP3.LUT R2, R2, 0xffffffc0, RZ, 0xc0, !PT ;  /* 0xffffffc002027812 */ /* 0x000fe200078ec0ff */
[----:B------:R-:W1:Y:S03]  /*01b0*/  LDC.64 R4, c[0x0][0x228] ;  /* 0x00008a00ff047b82 */ /* 0x000e660000000a00 */
[----:B------:R-:W-:Y:S01]  /*01c0*/  ISETP.GT.AND P0, PT, R14, 0x1f, PT ;  /* 0x0000001f0e00780c */ /* 0x000fe20003f04270 */
[----:B------:R-:W-:-:S04]  /*01d0*/  IMAD.IADD R21, R21, 0x1, -R2 ;  /* 0x0000000115157824 */ /* 0x000fc800078e0a02 */
[----:B--2---:R-:W-:-:S04]  /*01e0*/  IMAD.WIDE R16, R21, 0x8, R6 ;  /* 0x0000000815107825 */ /* 0x004fc800078e0206 */
[----:B------:R-:W-:-:S04]  /*01f0*/  IMAD.IADD R19, R23, 0x1, -R0 ;  /* 0x0000000117137824 */ /* 0x000fc800078e0a00 */
[----:B------:R-:W2:Y:S01]  /*0200*/  @P0 LDG.E.EL.64 R12, desc[UR4][R16.64] ;  /* 0x00000004100c0981 */ /* 0x000ea2000c2e1b00 */
[----:B-1----:R-:W-:-:S05]  /*0210*/  IMAD.WIDE R24, R19, 0x8, R4 ;  /* 0x0000000813187825 */ /* 0x002fca00078e0204 */
[----:B------:R-:W3:Y:S01]  /*0220*/  @P0 LDG.E.EL.128 R8, desc[UR4][R24.64] ;  /* 0x0000000418080981 */ /* 0x000ee2000c2e1d00 */
[----:B------:R-:W-:Y:S02]  /*0230*/  CS2R R4, SRZ ;  /* 0x0000000000047805 */ /* 0x000fe4000001ff00 */
[----:B------:R-:W-:Y:S01]  /*0240*/  CS2R R6, SRZ ;  /* 0x0000000000067805 */ /* 0x000fe2000001ff00 */
[----:B----4-:R-:W-:-:S05]  /*0250*/  IMAD.WIDE R26, R19, 0x8, R26 ;  /* 0x00000008131a7825 */ /* 0x010fca00078e021a */
[----:B------:R1:W4:Y:S01]  /*0260*/  @P0 LDG.E.EL.128 R4, desc[UR4][R26.64] ;  /* 0x000000041a040981 */ /* 0x000322000c2e1d00 */
[----:B------:R-:W-:Y:S01]  /*0270*/  IMAD.HI R0, R23, 0x2aaaaaab, RZ ;  /* 0x2aaaaaab17007827 */ /* 0x000fe200078e02ff */
[----:B--2---:R-:W-:Y:S02]  /*0280*/  SEL R20, R13, RZ, P0 ;  /* 0x000000ff0d147207 */ /* 0x004fe40000000000 */
[----:B------:R-:W-:Y:S02]  /*0290*/  SEL R15, R12, RZ, P0 ;  /* 0x000000ff0c0f7207 */ /* 0x000fe40000000000 */
[----:B------:R-:W-:Y:S02]  /*02a0*/  SHF.R.U32.HI R2, RZ, 0x1a, R20 ;  /* 0x0000001aff027819 */ /* 0x000fe40000011614 */
[----:B------:R-:W-:Y:S02]  /*02b0*/  SHF.R.U32.HI R13, RZ, 0x1f, R0 ;  /* 0x0000001fff0d7819 */ /* 0x000fe40000011600 */
[----:B------:R-:W-:-:S02]  /*02c0*/  LOP3.LUT R2, R2, 0x20, RZ, 0xc0, !PT ;  /* 0x0000002002027812 */ /* 0x000fc400078ec0ff */
[----:B------:R-:W-:Y:S02]  /*02d0*/  LEA.HI.SX32 R0, R0, R13, 0x10 ;  /* 0x0000000d00007211 */ /* 0x000fe400078f82ff */
[----:B------:R-:W-:Y:S02]  /*02e0*/  IADD3 R22, P1, R2, R15, RZ ;  /* 0x0000000f02167210 */ /* 0x000fe40007f3e0ff */
[----:B---3--:R-:W-:Y:S01]  /*02f0*/  SEL R18, R9, RZ, P0 ;  /* 0x000000ff09127207 */ /* 0x008fe20000000000 */
[----:B-1----:R-:W-:Y:S01]  /*0300*/  IMAD.U32 R27, R0, 0x10000, RZ ;  /* 0x00010000001b7824 */ /* 0x002fe200078e00ff */
[----:B------:R-:W-:Y:S01]  /*0310*/  SEL R15, R8, RZ, P0 ;  /* 0x000000ff080f7207 */ /* 0x000fe20000000000 */
[----:B------:R-:W-:Y:S01]  /*0320*/  IMAD.SHL.U32 R8, R22, 0x80, RZ ;  /* 0x0000008016087824 */ /* 0x000fe200078e00ff */
[----:B------:R-:W-:Y:S01]  /*0330*/  SEL R12, R11, RZ, P0 ;  /* 0x000000ff0b0c7207 */ /* 0x000fe20000000000 */
[----:B------:R-:W-:Y:S01]  /*0340*/  IMAD.X R11, RZ, RZ, R20, P1 ;  /* 0x000000ffff0b7224 */ /* 0x000fe200008e0614 */
[----:B------:R-:W-:Y:S01]  /*0350*/  SHF.R.U32.HI R17, RZ, 0x18, R18 ;  /* 0x00000018ff117819 */ /* 0x000fe20000011612 */
[----:B------:R-:W-:Y:S01]  /*0360*/  IMAD.MOV.U32 R20, RZ, RZ, RZ ;  /* 0x000000ffff147224 */ /* 0x000fe200078e00ff */
[----:B------:R-:W-:-:S02]  /*0370*/  SEL R9, R10, RZ, P0 ;  /* 0x000000ff0a097207 */ /* 0x000fc40000000000 */
[----:B------:R-:W-:Y:S02]  /*0380*/  LEA R16, P2, R15, UR6, 0x2 ;  /* 0x000000060f107c11 */ /* 0x000fe4000f8410ff */
[----:B------:R-:W-:Y:S02]  /*0390*/  SHF.R.U32.HI R13, RZ, 0x18, R12 ;  /* 0x00000018ff0d7819 */ /* 0x000fe4000001160c */
[----:B------:R-:W-:Y:S02]  /*03a0*/  LOP3.LUT R17, R17, 0x80, RZ, 0xc0, !PT ;  /* 0x0000008011117812 */ /* 0x000fe400078ec0ff */
[----:B------:R-:W-:Y:S02]  /*03b0*/  LEA R2, P1, R9, UR6, 0x2 ;  /* 0x0000000609027c11 */ /* 0x000fe4000f8210ff */
[----:B------:R-:W-:Y:S02]  /*03c0*/  SHF.L.U64.HI R10, R22, 0x7, R11 ;  /* 0x00000007160a7819 */ /* 0x000fe4000001020b */
[----:B------:R-:W-:-:S02]  /*03d0*/  LOP3.LUT R13, R13, 0x80, RZ, 0xc0, !PT ;  /* 0x000000800d0d7812 */ /* 0x000fc400078ec0ff */
[----:B------:R-:W-:Y:S02]  /*03e0*/  LEA.HI.X R11, R15, UR7, R18, 0x2, P2 ;  /* 0x000000070f0b7c11 */ /* 0x000fe400090f1412 */
[----:B------:R-:W-:Y:S02]  /*03f0*/  IADD3 R16, P4, P3, R8, R16, R17 ;  /* 0x0000001008107210 */ /* 0x000fe40007b9e011 */
[----:B----4-:R-:W-:Y:S02]  /*0400*/  SEL R17, R4, RZ, P0 ;  /* 0x000000ff04117207 */ /* 0x010fe40000000000 */
[----:B------:R-:W-:Y:S02]  /*0410*/  SEL R18, R5, RZ, P0 ;  /* 0x000000ff05127207 */ /* 0x000fe40000000000 */
[----:B------:R-:W-:Y:S02]  /*0420*/  SEL R15, R6, RZ, P0 ;  /* 0x000000ff060f7207 */ /* 0x000fe40000000000 */
[----:B------:R-:W-:-:S02]  /*0430*/  SEL R4, R7, RZ, P0 ;  /* 0x000000ff07047207 */ /* 0x000fc40000000000 */
[----:B------:R-:W-:Y:S02]  /*0440*/  LEA.HI.X R9, R9, UR7, R12, 0x2, P1 ;  /* 0x0000000709097c11 */ /* 0x000fe400088f140c */
[----:B------:R-:W-:Y:S02]  /*0450*/  IADD3 R2, P2, P1, R8, R2, R13 ;  /* 0x0000000208027210 */ /* 0x000fe4000795e00d */
[----:B------:R-:W-:Y:S02]  /*0460*/  SHF.R.U32.HI R13, RZ, 0x18, R18 ;  /* 0x00000018ff0d7819 */ /* 0x000fe40000011612 */
[----:B------:R-:W-:Y:S02]  /*0470*/  LEA R6, P6, R15, UR6, 0x2 ;  /* 0x000000060f067c11 */ /* 0x000fe4000f8c10ff */
[----:B------:R-:W-:Y:S02]  /*0480*/  SHF.R.U32.HI R7, RZ, 0x18, R4 ;  /* 0x00000018ff077819 */ /* 0x000fe40000011604 */
[----:B------:R-:W-:-:S02]  /*0490*/  LEA R12, P5, R17, UR6, 0x2 ;  /* 0x00000006110c7c11 */ /* 0x000fc4000f8a10ff */
[----:B------:R-:W-:Y:S02]  /*04a0*/  LOP3.LUT R13, R13, 0x80, RZ, 0xc0, !PT ;  /* 0x000000800d0d7812 */ /* 0x000fe400078ec0ff */
[----:B------:R-:W-:Y:S02]  /*04b0*/  LEA.HI.X R15, R15, UR7, R4, 0x2, P6 ;  /* 0x000000070f0f7c11 */ /* 0x000fe4000b0f1404 */
[----:B------:R-:W-:Y:S02]  /*04c0*/  LOP3.LUT R7, R7, 0x80, RZ, 0xc0, !PT ;  /* 0x0000008007077812 */ /* 0x000fe400078ec0ff */
[----:B------:R-:W-:Y:S02]  /*04d0*/  LOP3.LUT R4, R3, 0xfffff000, RZ, 0xc0, !PT ;  /* 0xfffff00003047812 */ /* 0x000fe400078ec0ff */
[----:B------:R-:W-:Y:S01]  /*04e0*/  LEA.HI.X R5, R17, UR7, R18, 0x2, P5 ;  /* 0x0000000711057c11 */ /* 0x000fe2000a8f1412 */
[----:B------:R-:W-:Y:S01]  /*04f0*/  VIADD R18, R14, 0xffffffe0 ;  /* 0xffffffe00e127836 */ /* 0x000fe20000000000 */
[----:B------:R-:W-:-:S02]  /*0500*/  IADD3 R12, P5, P6, R8, R12, R13 ;  /* 0x0000000c080c7210 */ /* 0x000fc40007ebe00d */
[----:B------:R-:W-:Y:S01]  /*0510*/  IADD3.X R17, R10, R11, RZ, P4, P3 ;  /* 0x0000000b0a117210 */ /* 0x000fe200027e64ff */
[----:B------:R-:W-:Y:S01]  /*0520*/  IMAD.SHL.U32 R29, R18, 0x400, RZ ;  /* 0x00000400121d7824 */ /* 0x000fe200078e00ff */
[----:B------:R-:W-:Y:S01]  /*0530*/  IADD3 R8, P3, P4, R8, R6, R7 ;  /* 0x0000000608087210 */ /* 0x000fe20007c7e007 */
[----:B------:R-:W-:Y:S01]  /*0540*/  IMAD.IADD R7, R23, 0x1, -R4 ;  /* 0x0000000117077824 */ /* 0x000fe200078e0a04 */
[C---:B------:R-:W-:Y:S01]  /*0550*/  IADD3.X R3, R10.reuse, R9, RZ, P2, P1 ;  /* 0x000000090a037210 */ /* 0x040fe200017e24ff */
[C---:B------:R-:W-:Y:S01]  /*0560*/  IMAD.WIDE R16, R29.reuse, 0x4, R16 ;  /* 0x000000041d107825 */ /* 0x040fe200078e0210 */
[C---:B------:R-:W-:Y:S02]  /*0570*/  IADD3.X R13, R10.reuse, R5, RZ, P5, P6 ;  /* 0x000000050a0d7210 */ /* 0x040fe40002fec4ff */
[----:B------:R-:W-:Y:S01]  /*0580*/  IADD3.X R9, R10, R15, RZ, P3, P4 ;  /* 0x0000000f0a097210 */ /* 0x000fe20001fe84ff */
[----:B------:R-:W-:Y:S01]  /*0590*/  IMAD R25, R0, 0x40000, R7 ;  /* 0x0004000000197824 */ /* 0x000fe200078e0207 */
[----:B------:R-:W1:Y:S01]  /*05a0*/  LDC.64 R10, c[0x0][0x240] ;  /* 0x00009000ff0a7b82 */ /* 0x000e620000000a00 */
[----:B------:R-:W-:Y:S01]  /*05b0*/  ISETP.GE.AND P1, PT, R14, 0x20, PT ;  /* 0x000000200e00780c */ /* 0x000fe20003f26270 */
[----:B------:R-:W-:-:S04]  /*05c0*/  IMAD.WIDE R2, R29, 0x4, R2 ;  /* 0x000000041d027825 */ /* 0x000fc800078e0202 */
[C---:B------:R-:W-:Y:S02]  /*05d0*/  IMAD.WIDE R12, R29.reuse, 0x4, R12 ;  /* 0x000000041d0c7825 */ /* 0x040fe400078e020c */
[----:B------:R-:W2:Y:S02]  /*05e0*/  LDC.64 R6, c[0x0][0x218] ;  /* 0x00008600ff067b82 */ /* 0x000ea40000000a00 */
[----:B------:R-:W-:-:S04]  /*05f0*/  IMAD.WIDE R8, R29, 0x4, R8 ;  /* 0x000000041d087825 */ /* 0x000fc800078e0208 */
[----:B------:R-:W-:Y:S02]  /*0600*/  IMAD R29, R0, -0x60000, R23 ;  /* 0xfffa0000001d7824 */ /* 0x000fe400078e0217 */
[----:B------:R-:W3:Y:S01]  /*0610*/  LDC.64 R14, c[0x0][0x210] ;  /* 0x00008400ff0e7b82 */ /* 0x000ee20000000a00 */
[----:B------:R-:W-:Y:S02]  /*0620*/  IMAD R25, R18, 0x1000, R25 ;  /* 0x0000100012197824 */ /* 0x000fe400078e0219 */
[----:B------:R-:W-:Y:S02]  /*0630*/  IMAD R29, R0, 0x20000, R29 ;  /* 0x00020000001d7824 */ /* 0x000fe400078e021d */
[----:B------:R-:W-:Y:S02]  /*0640*/  IMAD.MOV.U32 R18, RZ, RZ, RZ ;  /* 0x000000ffff127224 */ /* 0x000fe400078e00ff */
[C---:B------:R-:W-:Y:S01]  /*0650*/  IMAD.WIDE R16, R27.reuse, 0x4, R16 ;  /* 0x000000041b107825 */ /* 0x040fe200078e0210 */
[----:B------:R-:W4:Y:S03]  /*0660*/  LDC.64 R4, c[0x0][0x248] ;  /* 0x00009200ff047b82 */ /* 0x000f260000000a00 */
[----:B------:R-:W-:Y:S01]  /*0670*/  IMAD.MOV.U32 R0, RZ, RZ, RZ ;  /* 0x000000ffff007224 */ /* 0x000fe200078e00ff */
[----:B------:R5:W4:Y:S01]  /*0680*/  @P0 LDG.E.EL R18, desc[UR4][R16.64] ;  /* 0x0000000410120981 */ /* 0x000b22000c2e1900 */
[----:B------:R-:W-:-:S04]  /*0690*/  IMAD.WIDE R12, R27, 0x4, R12 ;  /* 0x000000041b0c7825 */ /* 0x000fc800078e020c */
[----:B------:R-:W-:Y:S01]  /*06a0*/  IMAD.MOV.U32 R22, RZ, RZ, RZ ;  /* 0x000000ffff167224 */ /* 0x000fe200078e00ff */
[----:B------:R-:W4:Y:S01]  /*06b0*/  @P0 LDG.E.EL R0, desc[UR4][R12.64] ;  /* 0x000000040c000981 */ /* 0x000f22000c2e1900 */
[----:B------:R-:W-:-:S04]  /*06c0*/  IMAD.WIDE R2, R27, 0x4, R2 ;  /* 0x000000041b027825 */ /* 0x000fc800078e0202 */
[----:B------:R-:W-:Y:S01]  /*06d0*/  IMAD.WIDE R8, R27, 0x4, R8 ;  /* 0x000000041b087825 */ /* 0x000fe200078e0208 */
[----:B------:R-:W-:Y:S01]  /*06e0*/  CS2R R26, SRZ ;  /* 0x00000000001a7805 */ /* 0x000fe2000001ff00 */
[----:B------:R2:W4:Y:S02]  /*06f0*/  @P0 LDG.E.EL R20, desc[UR4][R2.64] ;  /* 0x0000000402140981 */ /* 0x000524000c2e1900 */
[----:B-1----:R-:W-:Y:S02]  /*0700*/  IMAD.WIDE R10, R19, 0x4, R10 ;  /* 0x00000004130a7825 */ /* 0x002fe400078e020a */
[----:B------:R1:W4:Y:S02]  /*0710*/  @P0 LDG.E.EL R22, desc[UR4][R8.64] ;  /* 0x0000000408160981 */ /* 0x000324000c2e1900 */
[----:B--2---:R-:W-:Y:S02]  /*0720*/  IMAD.WIDE R6, R25, 0x4, R6 ;  /* 0x0000000419067825 */ /* 0x004fe400078e0206 */
[----:B------:R2:W4:Y:S02]  /*0730*/  @P0 LDG.E.EL.64 R26, desc[UR4][R10.64] ;  /* 0x000000040a1a0981 */ /* 0x000524000c2e1b00 */
[----:B---3--:R-:W-:Y:S01]  /*0740*/  IMAD.WIDE R24, R29, 0x4, R14 ;  /* 0x000000041d187825 */ /* 0x008fe200078e020e */
[----:B------:R-:W-:-:S02]  /*0750*/  CS2R R14, SRZ ;  /* 0x00000000000e7805 */ /* 0x000fc4000001ff00 */
[----:B-----5:R-:W-:Y:S01]  /*0760*/  CS2R R16, SRZ ;  /* 0x0000000000107805 */ /* 0x020fe2000001ff00 */
[----:B----4-:R-:W-:Y:S01]  /*0770*/  IMAD.WIDE R4, R21, 0x4, R4 ;  /* 0x0000000415047825 */ /* 0x010fe200078e0204 */
[----:B0-----:R-:W-:Y:S01]  /*0780*/  CS2R R2, SRZ ;  /* 0x0000000000027805 */ /* 0x001fe2000001ff00 */
[----:B-1----:R-:W0:Y:S01]  /*0790*/  LDC.64 R8, c[0x0][0x250] ;  /* 0x00009400ff087b82 */ /* 0x002e220000000a00 */
[----:B------:R1:W3:Y:S04]  /*07a0*/  @P0 LDG.E.64 R14, desc[UR4][R6.64] ;  /* 0x00000004060e0981 */ /* 0x0002e8000c1e1b00 */
[----:B------:R-:W4:Y:S04]  /*07b0*/  @P0 LDG.E.EL R16, desc[UR4][R4.64] ;  /* 0x0000000404100981 */ /* 0x000f28000c2e1900 */
[----:B------:R3:W5:Y:S04]  /*07c0*/  @P0 LDG.E.EL R17, desc[UR4][R4.64] ;  /* 0x0000000404110981 */ /* 0x000768000c2e1900 */
[----:B------:R-:W5:Y:S01]  /*07d0*/  @!P1 LDG.E.64 R2, desc[UR4][R24.64] ;  /* 0x0000000418029981 */ /* 0x000f62000c1e1b00 */
[----:B0-----:R-:W-:Y:S01]  /*07e0*/  IMAD.WIDE R8, R23, 0x4, R8 ;  /* 0x0000000417087825 */ /* 0x001fe200078e0208 */
[----:B--2---:R-:W-:-:S02]  /*07f0*/  SEL R11, R18, RZ, P0 ;  /* 0x000000ff120b7207 */ /* 0x004fc40000000000 */
[----:B------:R-:W-:Y:S02]  /*0800*/  SEL R0, R0, RZ, P0 ;  /* 0x000000ff00007207 */ /* 0x000fe40000000000 */
[----:B------:R-:W-:-:S03]  /*0810*/  SEL R20, R20, RZ, P0 ;  /* 0x000000ff14147207 */ /* 0x000fc60000000000 */
[----:B------:R-:W-:Y:S01]  /*0820*/  FADD R0, -R11, R0 ;  /* 0x000000000b007221 */ /* 0x000fe20000000100 */
[----:B------:R-:W-:Y:S02]  /*0830*/  SEL R22, R22, RZ, P0 ;  /* 0x000000ff16167207 */ /* 0x000fe40000000000 */
[----:B------:R-:W-:-:S03]  /*0840*/  SEL R26, R26, RZ, P0 ;  /* 0x000000ff1a1a7207 */ /* 0x000fc60000000000 */
[----:B-1----:R-:W-:Y:S01]  /*0850*/  FADD R7, -R20, R22 ;  /* 0x0000001614077221 */ /* 0x002fe20000000100 */
[----:B------:R-:W-:Y:S01]  /*0860*/  SEL R27, R27, RZ, P0 ;  /* 0x000000ff1b1b7207 */ /* 0x000fe20000000000 */
[----:B------:R-:W-:-:S04]  /*0870*/  FFMA R26, R0, R26, R11 ;  /* 0x0000001a001a7223 */ /* 0x000fc8000000000b */
[----:B------:R-:W-:Y:S01]  /*0880*/  FFMA R27, R7, R27, R20 ;  /* 0x0000001b071b7223 */ /* 0x000fe20000000014 */
[----:B---3--:R-:W-:Y:S02]  /*0890*/  SEL R5, R14, RZ, P0 ;  /* 0x000000ff0e057207 */ /* 0x008fe40000000000 */
[----:B------:R-:W-:Y:S02]  /*08a0*/  SEL R0, R15, RZ, P0 ;  /* 0x000000ff0f007207 */ /* 0x000fe40000000000 */
[----:B----4-:R-:W-:Y:S01]  /*08b0*/  SEL R16, R16, RZ, P0 ;  /* 0x000000ff10107207 */ /* 0x010fe20000000000 */
[----:B------:R-:W-:Y:S02]  /*08c0*/  FADD R26, -R5, R26 ;  /* 0x0000001a051a7221 */ /* 0x000fe40000000100 */
[----:B------:R-:W-:Y:S01]  /*08d0*/  FADD R27, -R0, R27 ;  /* 0x0000001b001b7221 */ /* 0x000fe20000000100 */
[----:B-----5:R-:W-:Y:S02]  /*08e0*/  SEL R17, R17, RZ, P0 ;  /* 0x000000ff11117207 */ /* 0x020fe40000000000 */
[----:B------:R-:W-:Y:S01]  /*08f0*/  SEL R2, R2, RZ, !P1 ;  /* 0x000000ff02027207 */ /* 0x000fe20004800000 */
[----:B------:R-:W-:Y:S01]  /*0900*/  @P1 FFMA R2, R26, R16, R5 ;  /* 0x000000101a021223 */ /* 0x000fe20000000005 */
[----:B------:R-:W-:Y:S01]  /*0910*/  SEL R3, R3, RZ, !P1 ;  /* 0x000000ff03037207 */ /* 0x000fe20004800000 */
[----:B------:R-:W-:-:S05]  /*0920*/  @P1 FFMA R3, R27, R17, R0 ;  /* 0x000000111b031223 */ /* 0x000fca0000000000 */
[----:B------:R-:W-:Y:S01]  /*0930*/  STG.E.64 desc[UR4][R8.64], R2 ;  /* 0x0000000208007986 */ /* 0x000fe2000c101b04 */
[----:B------:R-:W-:Y:S05]  /*0940*/  EXIT ;  /* 0x000000000000794d */ /* 0x000fea0003800000 */
.L_x_0:
[----:B------:R-:W-:-:S00]  /*0950*/  BRA `(.L_x_0) ;  /* 0xfffffffc00fc7947 */ /* 0x000fc0000383ffff */
[----:B------:R-:W-:-:S00]  /*0960*/  NOP ;  /* 0x0000000000007918 */ /* 0x000fc00000000000 */
        /* <DEDUP_REMOVED lines=9> */
.L_x_1:


//--------------------- .nv.constant0.triton_poi_fused_cat_28 --------------------------
	.section	.nv.constant0.triton_poi_fused_cat_28,"a",@progbits
	.sectionflags	@""
	.align	4
.nv.constant0.triton_poi_fused_cat_28:
	.zero		604
